//
// Generated by NVIDIA NVVM Compiler
//
// Compiler Build ID: CL-36424714
// Cuda compilation tools, release 13.0, V13.0.88
// Based on NVVM 20.0.0
//

.version 9.0
.target sm_100
.address_size 64

	// .globl	_Z8myKernelv
.extern .func  (.param .b32 func_retval0) vprintf
(
	.param .b64 vprintf_param_0,
	.param .b64 vprintf_param_1
)
;
.global .align 1 .b8 $str[28] = {72, 101, 108, 108, 111, 32, 102, 114, 111, 109, 32, 67, 85, 68, 65, 32, 116, 104, 114, 101, 97, 100, 32, 37, 100, 33, 10};

.visible .entry _Z8myKernelv()
{
	.local .align 8 .b8 	__local_depot0[8];
	.reg .b64 	%SP;
	.reg .b64 	%SPL;
	.reg .b32 	%r<4>;
	.reg .b64 	%rd<5>;

	mov.u64 	%SPL, __local_depot0;
	cvta.local.u64 	%SP, %SPL;
	add.u64 	%rd1, %SP, 0;
	add.u64 	%rd2, %SPL, 0;
	mov.u32 	%r1, %tid.x;
	st.local.u32 	[%rd2], %r1;
	mov.u64 	%rd3, $str;
	cvta.global.u64 	%rd4, %rd3;
	{ // callseq 0, 0
	.param .b64 param0;
	st.param.b64 	[param0], %rd4;
	.param .b64 param1;
	st.param.b64 	[param1], %rd1;
	.param .b32 retval0;
	call.uni (retval0), 
	vprintf, 
	(
	param0, 
	param1
	);
	ld.param.b32 	%r2, [retval0];
	} // callseq 0
	ret;

}


// ===== COMPILED SASS (sm_100) =====

	.target	sm_100

	.elftype	@"ET_EXEC"


//--------------------- .note.nv.tkinfo           --------------------------
	.section	.note.nv.tkinfo,"",@"SHT_NOTE"
	.sectionflags	@"SHF_NOTE_NV_TKINFO"
	.tkinfo
        /*0018*/ 	.word	0x00000002
        /*0030*/ 	.string	""
        /*0030*/ 	.string	"ptxas"
        /*0030*/ 	.string	"Cuda compilation tools, release 13.0, V13.0.88"
        /*0030*/ 	.string	"Build cuda_13.0.r13.0/compiler.36424714_0"
        /*0030*/ 	.string	"-arch sm_100 -m 64 "



//--------------------- .note.nv.cuinfo           --------------------------
	.section	.note.nv.cuinfo,"",@"SHT_NOTE"
	.sectionflags	@"SHF_NOTE_NV_CUINFO"
        /*0018*/ 	.short	0x0002
        /*001a*/ 	.short	0x0064
        /*001c*/ 	.short	0x0082
	.zero		2


//--------------------- .nv.info                  --------------------------
	.section	.nv.info,"",@"SHT_CUDA_INFO"
	.align	4


	//----- nvinfo : EIATTR_REGCOUNT
	.align		4
        /*0000*/ 	.byte	0x04, 0x2f
        /*0002*/ 	.short	(.L_2 - .L_1)
	.align		4
.L_1:
        /*0004*/ 	.word	index@(_Z8myKernelv)
        /*0008*/ 	.word	0x00000018


	//----- nvinfo : EIATTR_FRAME_SIZE
	.align		4
.L_2:
        /*000c*/ 	.byte	0x04, 0x11
        /*000e*/ 	.short	(.L_4 - .L_3)
	.align		4
.L_3:
        /*0010*/ 	.word	index@(_Z8myKernelv)
        /*0014*/ 	.word	0x00000008


	//----- nvinfo : EIATTR_MIN_STACK_SIZE
	.align		4
.L_4:
        /*0018*/ 	.byte	0x04, 0x12
        /*001a*/ 	.short	(.L_6 - .L_5)
	.align		4
.L_5:
        /*001c*/ 	.word	index@(_Z8myKernelv)
        /*0020*/ 	.word	0x00000008
.L_6:


//--------------------- .nv.compat                --------------------------
	.section	.nv.compat,"",@"SHT_CUDA_COMPAT_INFO"
	.align	4
        /*0000*/ 	.byte	0x02, 0x09, 0x00, 0x00, 0x02, 0x02, 0x01, 0x00, 0x02, 0x05, 0x05, 0x00, 0x03, 0x07, 0x01, 0x01
        /*0010*/ 	.byte	0x02, 0x03, 0x00, 0x00, 0x02, 0x06, 0x01, 0x00, 0x04, 0x0b, 0x08, 0x00, 0x09, 0x00, 0x00, 0x00
        /*0020*/ 	.byte	0x00, 0x00, 0x00, 0x00


//--------------------- .nv.info._Z8myKernelv     --------------------------
	.section	.nv.info._Z8myKernelv,"",@"SHT_CUDA_INFO"
	.sectionflags	@""
	.align	4


	//----- nvinfo : EIATTR_CUDA_API_VERSION
	.align		4
        /*0000*/ 	.byte	0x04, 0x37
        /*0002*/ 	.short	(.L_8 - .L_7)
.L_7:
        /*0004*/ 	.word	0x00000082


	//----- nvinfo : EIATTR_SPARSE_MMA_MASK
	.align		4
.L_8:
        /*0008*/ 	.byte	0x03, 0x50
        /*000a*/ 	.short	0x0000


	//----- nvinfo : EIATTR_MAXREG_COUNT
	.align		4
        /*000c*/ 	.byte	0x03, 0x1b
        /*000e*/ 	.short	0x00ff


	//----- nvinfo : EIATTR_EXTERNS
	.align		4
        /*0010*/ 	.byte	0x04, 0x0f
        /*0012*/ 	.short	(.L_10 - .L_9)


	//   ....[0]....
	.align		4
.L_9:
        /*0014*/ 	.word	index@(vprintf)


	//----- nvinfo : EIATTR_MERCURY_ISA_VERSION
	.align		4
.L_10:
        /*0018*/ 	.byte	0x03, 0x5f
        /*001a*/ 	.short	0x0101


	//----- nvinfo : EIATTR_VRC_CTA_INIT_COUNT
	.align		4
        /*001c*/ 	.byte	0x02, 0x4a
	.zero		1
	.zero		1


	//----- nvinfo : EIATTR_SYSCALL_OFFSETS
	.align		4
        /*0020*/ 	.byte	0x04, 0x46
        /*0022*/ 	.short	(.L_12 - .L_11)


	//   ....[0]....
.L_11:
        /*0024*/ 	.word	0x000000e0


	//----- nvinfo : EIATTR_EXIT_INSTR_OFFSETS
	.align		4
.L_12:
        /*0028*/ 	.byte	0x04, 0x1c
        /*002a*/ 	.short	(.L_14 - .L_13)


	//   ....[0]....
.L_13:
        /*002c*/ 	.word	0x000000f0


	//----- nvinfo : EIATTR_SW_WAR
	.align		4
.L_14:
        /*0030*/ 	.byte	0x04, 0x36
        /*0032*/ 	.short	(.L_16 - .L_15)
.L_15:
        /*0034*/ 	.word	0x00000008
.L_16:


//--------------------- .nv.callgraph             --------------------------
	.section	.nv.callgraph,"",@"SHT_CUDA_CALLGRAPH"
	.align	4
	.sectionentsize	8
	.align		4
        /*0000*/ 	.word	0x00000000
	.align		4
        /*0004*/ 	.word	0xffffffff
	.align		4
        /*0008*/ 	.word	index@(_Z8myKernelv)
	.align		4
        /*000c*/ 	.word	index@(vprintf)
	.align		4
        /*0010*/ 	.word	0x00000000
	.align		4
        /*0014*/ 	.word	0xfffffffe
	.align		4
        /*0018*/ 	.word	0x00000000
	.align		4
        /*001c*/ 	.word	0xfffffffd
	.align		4
        /*0020*/ 	.word	0x00000000
	.align		4
        /*0024*/ 	.word	0xfffffffc


//--------------------- .nv.constant4             --------------------------
	.section	.nv.constant4,"a",@progbits
	.align	8
	.align		8
.nv.constant4:
        /*0000*/ 	.dword	vprintf
	.align		8
        /*0008*/ 	.dword	$str


//--------------------- .text._Z8myKernelv        --------------------------
	.section	.text._Z8myKernelv,"ax",@progbits
	.align	128
        .global         _Z8myKernelv
        .type           _Z8myKernelv,@function
        .size           _Z8myKernelv,(.L_x_2 - _Z8myKernelv)
        .other          _Z8myKernelv,@"STO_CUDA_ENTRY STV_DEFAULT"
_Z8myKernelv:
.text._Z8myKernelv:
[----:B------:R-:W0:Y:S01]  /*0000*/  LDC R1, c[0x0][0x37c] ;  /* 0x0000df00ff017b82 */ /* 0x000e220000000800 */
[----:B------:R-:W1:Y:S01]  /*0010*/  S2R R8, SR_TID.X ;  /* 0x0000000000087919 */ /* 0x000e620000002100 */
[----:B0-----:R-:W-:Y:S01]  /*0020*/  VIADD R1, R1, 0xfffffff8 ;  /* 0xfffffff801017836 */ /* 0x001fe20000000000 */
[----:B------:R-:W-:Y:S01]  /*0030*/  MOV R0, 0x0 ;  /* 0x0000000000007802 */ /* 0x000fe20000000f00 */
[----:B------:R-:W0:Y:S04]  /*0040*/  LDCU UR4, c[0x0][0x2f8] ;  /* 0x00005f00ff0477ac */ /* 0x000e280008000800 */
[----:B------:R2:W3:Y:S01]  /*0050*/  LDC.64 R2, c[0x4][R0] ;  /* 0x0100000000027b82 */ /* 0x0004e20000000a00 */
[----:B------:R-:W4:Y:S01]  /*0060*/  LDCU.64 UR6, c[0x4][0x8] ;  /* 0x01000100ff0677ac */ /* 0x000f220008000a00 */
[----:B------:R-:W5:Y:S01]  /*0070*/  LDCU UR5, c[0x0][0x2fc] ;  /* 0x00005f80ff0577ac */ /* 0x000f620008000800 */
[----:B0-----:R-:W-:Y:S01]  /*0080*/  IADD3 R6, P0, PT, R1, UR4, RZ ;  /* 0x0000000401067c10 */ /* 0x001fe2000ff1e0ff */
[----:B----4-:R-:W-:Y:S01]  /*0090*/  IMAD.U32 R4, RZ, RZ, UR6 ;  /* 0x00000006ff047e24 */ /* 0x010fe2000f8e00ff */
[----:B------:R-:W-:-:S03]  /*00a0*/  MOV R5, UR7 ;  /* 0x0000000700057c02 */ /* 0x000fc60008000f00 */
[----:B-----5:R-:W-:Y:S01]  /*00b0*/  IMAD.X R7, RZ, RZ, UR5, P0 ;  /* 0x00000005ff077e24 */ /* 0x020fe200080e06ff */
[----:B-1----:R2:W-:Y:S07]  /*00c0*/  STL [R1], R8 ;  /* 0x0000000801007387 */ /* 0x0025ee0000100800 */
[----:B------:R-:W-:-:S07]  /*00d0*/  LEPC R20, `(.L_x_0) ;  /* 0x000000001014794e */ /* 0x000fce0000000000 */
[----:B--23--:R-:W-:Y:S05]  /*00e0*/  CALL.ABS.NOINC R2 ;  /* 0x0000000002007343 */ /* 0x00cfea0003c00000 */
.L_x_0:
[----:B------:R-:W-:Y:S05]  /*00f0*/  EXIT ;  /* 0x000000000000794d */ /* 0x000fea0003800000 */
.L_x_1:
[----:B------:R-:W-:-:S00]  /*0100*/  BRA `(.L_x_1) ;  /* 0xfffffffc00fc7947 */ /* 0x000fc0000383ffff */
[----:B------:R-:W-:-:S00]  /*0110*/  NOP ;  /* 0x0000000000007918 */ /* 0x000fc00000000000 */
        /* <DEDUP_REMOVED lines=14> */
.L_x_2:


//--------------------- .nv.global.init           --------------------------
	.section	.nv.global.init,"aw",@progbits
.nv.global.init:
	.type		$str,@object
	.size		$str,(.L_0 - $str)
$str:
        /*0000*/ 	.byte	0x48, 0x65, 0x6c, 0x6c, 0x6f, 0x20, 0x66, 0x72, 0x6f, 0x6d, 0x20, 0x43, 0x55, 0x44, 0x41, 0x20
        /*0010*/ 	.byte	0x74, 0x68, 0x72, 0x65, 0x61, 0x64, 0x20, 0x25, 0x64, 0x21, 0x0a, 0x00
.L_0:


//--------------------- .nv.shared.reserved.0     --------------------------
	.section	.nv.shared.reserved.0,"aw",@nobits
	.weak		__nv_reservedSMEM_offset_0_alias
	.size		__nv_reservedSMEM_offset_0_alias, 0, 64
	.other		__nv_reservedSMEM_offset_0_alias,@"STO_CUDA_RESERVED_SHARED STV_DEFAULT"
__nv_reservedSMEM_offset_0_alias:
	.zero		0
	.zero		64


//--------------------- .nv.constant0._Z8myKernelv --------------------------
	.section	.nv.constant0._Z8myKernelv,"a",@progbits
	.sectionflags	@""
	.align	4
.nv.constant0._Z8myKernelv:
	.zero		896


//--------------------- SYMBOLS --------------------------

	.type		.nv.reservedSmem.offset0,@object
	.size		.nv.reservedSmem.offset0,0x4
	.type		vprintf,@function
